//
// Generated by NVIDIA NVVM Compiler
//
// Compiler Build ID: CL-36424714
// Cuda compilation tools, release 13.0, V13.0.88
// Based on NVVM 20.0.0
//

.version 9.0
.target sm_100
.address_size 64

	// .globl	_Z7sinefunPfS_
.global .align 4 .b8 __cudart_i2opi_f[24] = {65, 144, 67, 60, 153, 149, 98, 219, 192, 221, 52, 245, 209, 87, 39, 252, 41, 21, 68, 78, 110, 131, 249, 162};

.visible .entry _Z7sinefunPfS_(
	.param .u64 .ptr .align 1 _Z7sinefunPfS__param_0,
	.param .u64 .ptr .align 1 _Z7sinefunPfS__param_1
)
{
	.local .align 4 .b8 	__local_depot0[28];
	.reg .b64 	%SP;
	.reg .b64 	%SPL;
	.reg .pred 	%p<9>;
	.reg .b32 	%r<44>;
	.reg .b32 	%f<28>;
	.reg .b64 	%rd<29>;
	.reg .b64 	%fd<3>;

	mov.u64 	%SPL, __local_depot0;
	ld.param.u64 	%rd10, [_Z7sinefunPfS__param_0];
	ld.param.u64 	%rd9, [_Z7sinefunPfS__param_1];
	cvta.to.global.u64 	%rd11, %rd10;
	add.u64 	%rd1, %SPL, 0;
	mov.u32 	%r16, %ctaid.x;
	mov.u32 	%r17, %ntid.x;
	mov.u32 	%r18, %tid.x;
	mad.lo.s32 	%r1, %r16, %r17, %r18;
	mul.wide.s32 	%rd13, %r1, 4;
	add.s64 	%rd14, %rd11, %rd13;
	ld.global.f32 	%f1, [%rd14];
	mul.f32 	%f7, %f1, 0f3F22F983;
	cvt.rni.s32.f32 	%r43, %f7;
	cvt.rn.f32.s32 	%f8, %r43;
	fma.rn.f32 	%f9, %f8, 0fBFC90FDA, %f1;
	fma.rn.f32 	%f10, %f8, 0fB3A22168, %f9;
	fma.rn.f32 	%f27, %f8, 0fA7C234C5, %f10;
	abs.f32 	%f3, %f1;
	setp.ltu.f32 	%p1, %f3, 0f47CE4780;
	@%p1 bra 	$L__BB0_8;
	setp.neu.f32 	%p2, %f3, 0f7F800000;
	@%p2 bra 	$L__BB0_3;
	mov.f32 	%f13, 0f00000000;
	mul.rn.f32 	%f27, %f1, %f13;
	mov.b32 	%r43, 0;
	bra.uni 	$L__BB0_8;
$L__BB0_3:
	mov.b32 	%r3, %f1;
	shl.b32 	%r20, %r3, 8;
	or.b32  	%r4, %r20, -2147483648;
	mov.b64 	%rd28, 0;
	mov.b32 	%r40, 0;
	mov.u64 	%rd26, __cudart_i2opi_f;
	mov.u64 	%rd27, %rd1;
$L__BB0_4:
	.pragma "nounroll";
	ld.global.nc.u32 	%r21, [%rd26];
	mad.wide.u32 	%rd17, %r21, %r4, %rd28;
	shr.u64 	%rd28, %rd17, 32;
	st.local.u32 	[%rd27], %rd17;
	add.s32 	%r40, %r40, 1;
	add.s64 	%rd27, %rd27, 4;
	add.s64 	%rd26, %rd26, 4;
	setp.ne.s32 	%p3, %r40, 6;
	@%p3 bra 	$L__BB0_4;
	shr.u32 	%r22, %r3, 23;
	st.local.u32 	[%rd1+24], %rd28;
	and.b32  	%r7, %r22, 31;
	and.b32  	%r23, %r22, 224;
	add.s32 	%r24, %r23, -128;
	shr.u32 	%r25, %r24, 5;
	mul.wide.u32 	%rd18, %r25, 4;
	sub.s64 	%rd8, %rd1, %rd18;
	ld.local.u32 	%r41, [%rd8+24];
	ld.local.u32 	%r42, [%rd8+20];
	setp.eq.s32 	%p4, %r7, 0;
	@%p4 bra 	$L__BB0_7;
	shf.l.wrap.b32 	%r41, %r42, %r41, %r7;
	ld.local.u32 	%r26, [%rd8+16];
	shf.l.wrap.b32 	%r42, %r26, %r42, %r7;
$L__BB0_7:
	shr.u32 	%r27, %r41, 30;
	shf.l.wrap.b32 	%r28, %r42, %r41, 2;
	shl.b32 	%r29, %r42, 2;
	shr.u32 	%r30, %r28, 31;
	add.s32 	%r31, %r30, %r27;
	neg.s32 	%r32, %r31;
	setp.lt.s32 	%p5, %r3, 0;
	selp.b32 	%r43, %r32, %r31, %p5;
	xor.b32  	%r33, %r28, %r3;
	shr.s32 	%r34, %r28, 31;
	xor.b32  	%r35, %r34, %r28;
	xor.b32  	%r36, %r34, %r29;
	cvt.u64.u32 	%rd19, %r35;
	shl.b64 	%rd20, %rd19, 32;
	cvt.u64.u32 	%rd21, %r36;
	or.b64  	%rd22, %rd20, %rd21;
	cvt.rn.f64.s64 	%fd1, %rd22;
	mul.f64 	%fd2, %fd1, 0d3BF921FB54442D19;
	cvt.rn.f32.f64 	%f11, %fd2;
	neg.f32 	%f12, %f11;
	setp.lt.s32 	%p6, %r33, 0;
	selp.f32 	%f27, %f12, %f11, %p6;
$L__BB0_8:
	cvta.to.global.u64 	%rd23, %rd9;
	mul.rn.f32 	%f14, %f27, %f27;
	and.b32  	%r38, %r43, 1;
	setp.eq.b32 	%p7, %r38, 1;
	selp.f32 	%f15, 0f3F800000, %f27, %p7;
	fma.rn.f32 	%f16, %f14, %f15, 0f00000000;
	fma.rn.f32 	%f17, %f14, 0f37CBAC00, 0fBAB607ED;
	selp.f32 	%f18, %f17, 0fB94D4153, %p7;
	selp.f32 	%f19, 0f3D2AAABB, 0f3C0885E4, %p7;
	fma.rn.f32 	%f20, %f18, %f14, %f19;
	selp.f32 	%f21, 0fBEFFFFFF, 0fBE2AAAA8, %p7;
	fma.rn.f32 	%f22, %f20, %f14, %f21;
	fma.rn.f32 	%f23, %f22, %f16, %f15;
	and.b32  	%r39, %r43, 2;
	setp.eq.s32 	%p8, %r39, 0;
	mov.f32 	%f24, 0f00000000;
	sub.f32 	%f25, %f24, %f23;
	selp.f32 	%f26, %f23, %f25, %p8;
	add.s64 	%rd25, %rd23, %rd13;
	st.global.f32 	[%rd25], %f26;
	ret;

}


// ===== COMPILED SASS (sm_100) =====

	.target	sm_100

	.elftype	@"ET_EXEC"


//--------------------- .note.nv.tkinfo           --------------------------
	.section	.note.nv.tkinfo,"",@"SHT_NOTE"
	.sectionflags	@"SHF_NOTE_NV_TKINFO"
	.tkinfo
        /*0018*/ 	.word	0x00000002
        /*0030*/ 	.string	""
        /*0030*/ 	.string	"ptxas"
        /*0030*/ 	.string	"Cuda compilation tools, release 13.0, V13.0.88"
        /*0030*/ 	.string	"Build cuda_13.0.r13.0/compiler.36424714_0"
        /*0030*/ 	.string	"-arch sm_100 -m 64 "



//--------------------- .note.nv.cuinfo           --------------------------
	.section	.note.nv.cuinfo,"",@"SHT_NOTE"
	.sectionflags	@"SHF_NOTE_NV_CUINFO"
        /*0018*/ 	.short	0x0002
        /*001a*/ 	.short	0x0064
        /*001c*/ 	.short	0x0082
	.zero		2


//--------------------- .nv.info                  --------------------------
	.section	.nv.info,"",@"SHT_CUDA_INFO"
	.align	4


	//----- nvinfo : EIATTR_REGCOUNT
	.align		4
        /*0000*/ 	.byte	0x04, 0x2f
        /*0002*/ 	.short	(.L_2 - .L_1)
	.align		4
.L_1:
        /*0004*/ 	.word	index@(_Z7sinefunPfS_)
        /*0008*/ 	.word	0x00000012


	//----- nvinfo : EIATTR_FRAME_SIZE
	.align		4
.L_2:
        /*000c*/ 	.byte	0x04, 0x11
        /*000e*/ 	.short	(.L_4 - .L_3)
	.align		4
.L_3:
        /*0010*/ 	.word	index@(_Z7sinefunPfS_)
        /*0014*/ 	.word	0x00000000


	//----- nvinfo : EIATTR_MIN_STACK_SIZE
	.align		4
.L_4:
        /*0018*/ 	.byte	0x04, 0x12
        /*001a*/ 	.short	(.L_6 - .L_5)
	.align		4
.L_5:
        /*001c*/ 	.word	index@(_Z7sinefunPfS_)
        /*0020*/ 	.word	0x00000000
.L_6:


//--------------------- .nv.compat                --------------------------
	.section	.nv.compat,"",@"SHT_CUDA_COMPAT_INFO"
	.align	4
        /*0000*/ 	.byte	0x02, 0x09, 0x00, 0x00, 0x02, 0x02, 0x01, 0x00, 0x02, 0x05, 0x05, 0x00, 0x03, 0x07, 0x01, 0x01
        /*0010*/ 	.byte	0x02, 0x03, 0x00, 0x00, 0x02, 0x06, 0x01, 0x00, 0x04, 0x0b, 0x08, 0x00, 0x01, 0x00, 0x00, 0x00
        /*0020*/ 	.byte	0x00, 0x00, 0x00, 0x00


//--------------------- .nv.info._Z7sinefunPfS_   --------------------------
	.section	.nv.info._Z7sinefunPfS_,"",@"SHT_CUDA_INFO"
	.sectionflags	@""
	.align	4


	//----- nvinfo : EIATTR_CUDA_API_VERSION
	.align		4
        /*0000*/ 	.byte	0x04, 0x37
        /*0002*/ 	.short	(.L_8 - .L_7)
.L_7:
        /*0004*/ 	.word	0x00000082


	//----- nvinfo : EIATTR_KPARAM_INFO
	.align		4
.L_8:
        /*0008*/ 	.byte	0x04, 0x17
        /*000a*/ 	.short	(.L_10 - .L_9)
.L_9:
        /*000c*/ 	.word	0x00000000
        /*0010*/ 	.short	0x0001
        /*0012*/ 	.short	0x0008
        /*0014*/ 	.byte	0x00, 0xf5, 0x21, 0x00


	//----- nvinfo : EIATTR_KPARAM_INFO
	.align		4
.L_10:
        /*0018*/ 	.byte	0x04, 0x17
        /*001a*/ 	.short	(.L_12 - .L_11)
.L_11:
        /*001c*/ 	.word	0x00000000
        /*0020*/ 	.short	0x0000
        /*0022*/ 	.short	0x0000
        /*0024*/ 	.byte	0x00, 0xf5, 0x21, 0x00


	//----- nvinfo : EIATTR_SPARSE_MMA_MASK
	.align		4
.L_12:
        /*0028*/ 	.byte	0x03, 0x50
        /*002a*/ 	.short	0x0000


	//----- nvinfo : EIATTR_MAXREG_COUNT
	.align		4
        /*002c*/ 	.byte	0x03, 0x1b
        /*002e*/ 	.short	0x00ff


	//----- nvinfo : EIATTR_MERCURY_ISA_VERSION
	.align		4
        /*0030*/ 	.byte	0x03, 0x5f
        /*0032*/ 	.short	0x0101


	//----- nvinfo : EIATTR_VRC_CTA_INIT_COUNT
	.align		4
        /*0034*/ 	.byte	0x02, 0x4a
	.zero		1
	.zero		1


	//----- nvinfo : EIATTR_EXIT_INSTR_OFFSETS
	.align		4
        /*0038*/ 	.byte	0x04, 0x1c
        /*003a*/ 	.short	(.L_14 - .L_13)


	//   ....[0]....
.L_13:
        /*003c*/ 	.word	0x00000870


	//----- nvinfo : EIATTR_CRS_STACK_SIZE
	.align		4
.L_14:
        /*0040*/ 	.byte	0x04, 0x1e
        /*0042*/ 	.short	(.L_16 - .L_15)
.L_15:
        /*0044*/ 	.word	0x00000000


	//----- nvinfo : EIATTR_CBANK_PARAM_SIZE
	.align		4
.L_16:
        /*0048*/ 	.byte	0x03, 0x19
        /*004a*/ 	.short	0x0010


	//----- nvinfo : EIATTR_PARAM_CBANK
	.align		4
        /*004c*/ 	.byte	0x04, 0x0a
        /*004e*/ 	.short	(.L_18 - .L_17)
	.align		4
.L_17:
        /*0050*/ 	.word	index@(.nv.constant0._Z7sinefunPfS_)
        /*0054*/ 	.short	0x0380
        /*0056*/ 	.short	0x0010


	//----- nvinfo : EIATTR_SW_WAR
	.align		4
.L_18:
        /*0058*/ 	.byte	0x04, 0x36
        /*005a*/ 	.short	(.L_20 - .L_19)
.L_19:
        /*005c*/ 	.word	0x00000008
.L_20:


//--------------------- .nv.callgraph             --------------------------
	.section	.nv.callgraph,"",@"SHT_CUDA_CALLGRAPH"
	.align	4
	.sectionentsize	8
	.align		4
        /*0000*/ 	.word	0x00000000
	.align		4
        /*0004*/ 	.word	0xffffffff
	.align		4
        /*0008*/ 	.word	0x00000000
	.align		4
        /*000c*/ 	.word	0xfffffffe
	.align		4
        /*0010*/ 	.word	0x00000000
	.align		4
        /*0014*/ 	.word	0xfffffffd
	.align		4
        /*0018*/ 	.word	0x00000000
	.align		4
        /*001c*/ 	.word	0xfffffffc


//--------------------- .nv.constant4             --------------------------
	.section	.nv.constant4,"a",@progbits
	.align	8
	.align		8
.nv.constant4:
        /*0000*/ 	.dword	__cudart_i2opi_f


//--------------------- .text._Z7sinefunPfS_      --------------------------
	.section	.text._Z7sinefunPfS_,"ax",@progbits
	.align	128
        .global         _Z7sinefunPfS_
        .type           _Z7sinefunPfS_,@function
        .size           _Z7sinefunPfS_,(.L_x_6 - _Z7sinefunPfS_)
        .other          _Z7sinefunPfS_,@"STO_CUDA_ENTRY STV_DEFAULT"
_Z7sinefunPfS_:
.text._Z7sinefunPfS_:
[----:B------:R-:W-:Y:S01]  /*0000*/  LDC R1, c[0x0][0x37c] ;  /* 0x0000df00ff017b82 */ /* 0x000fe20000000800 */
[----:B------:R-:W0:Y:S07]  /*0010*/  S2R R3, SR_TID.X ;  /* 0x0000000000037919 */ /* 0x000e2e0000002100 */
[----:B------:R-:W0:Y:S01]  /*0020*/  S2UR UR4, SR_CTAID.X ;  /* 0x00000000000479c3 */ /* 0x000e220000002500 */
[----:B------:R-:W1:Y:S07]  /*0030*/  LDCU.64 UR6, c[0x0][0x358] ;  /* 0x00006b00ff0677ac */ /* 0x000e6e0008000a00 */
[----:B------:R-:W0:Y:S08]  /*0040*/  LDC R2, c[0x0][0x360] ;  /* 0x0000d800ff027b82 */ /* 0x000e300000000800 */
[----:B------:R-:W2:Y:S01]  /*0050*/  LDC.64 R4, c[0x0][0x380] ;  /* 0x0000e000ff047b82 */ /* 0x000ea20000000a00 */
[----:B0-----:R-:W-:-:S04]  /*0060*/  IMAD R2, R2, UR4, R3 ;  /* 0x0000000402027c24 */ /* 0x001fc8000f8e0203 */
[----:B--2---:R-:W-:-:S05]  /*0070*/  IMAD.WIDE R4, R2, 0x4, R4 ;  /* 0x0000000402047825 */ /* 0x004fca00078e0204 */
[----:B-1----:R-:W2:Y:S01]  /*0080*/  LDG.E R0, desc[UR6][R4.64] ;  /* 0x0000000604007981 */ /* 0x002ea2000c1e1900 */
[----:B------:R-:W-:Y:S01]  /*0090*/  BSSY.RECONVERGENT B0, `(.L_x_0) ;  /* 0x0000069000007945 */ /* 0x000fe20003800200 */
[C---:B--2---:R-:W-:Y:S01]  /*00a0*/  FMUL R3, R0.reuse, 0.63661974668502807617 ;  /* 0x3f22f98300037820 */ /* 0x044fe20000400000 */
[----:B------:R-:W-:-:S05]  /*00b0*/  FSETP.GE.AND P0, PT, |R0|, 105615, PT ;  /* 0x47ce47800000780b */ /* 0x000fca0003f06200 */
[----:B------:R-:W0:Y:S02]  /*00c0*/  F2I.NTZ R3, R3 ;  /* 0x0000000300037305 */ /* 0x000e240000203100 */
[----:B0-----:R-:W-:-:S05]  /*00d0*/  I2FP.F32.S32 R7, R3 ;  /* 0x0000000300077245 */ /* 0x001fca0000201400 */
[----:B------:R-:W-:-:S04]  /*00e0*/  FFMA R6, R7, -1.5707962512969970703, R0 ;  /* 0xbfc90fda07067823 */ /* 0x000fc80000000000 */
[----:B------:R-:W-:-:S04]  /*00f0*/  FFMA R6, R7, -7.5497894158615963534e-08, R6 ;  /* 0xb3a2216807067823 */ /* 0x000fc80000000006 */
[----:B------:R-:W-:Y:S01]  /*0100*/  FFMA R6, R7, -5.3903029534742383927e-15, R6 ;  /* 0xa7c234c507067823 */ /* 0x000fe20000000006 */
[----:B------:R-:W-:Y:S06]  /*0110*/  @!P0 BRA `(.L_x_1) ;  /* 0x0000000400808947 */ /* 0x000fec0003800000 */
[----:B------:R-:W-:-:S13]  /*0120*/  FSETP.NEU.AND P0, PT, |R0|, +INF , PT ;  /* 0x7f8000000000780b */ /* 0x000fda0003f0d200 */
[----:B------:R-:W-:Y:S01]  /*0130*/  @!P0 FMUL R6, RZ, R0 ;  /* 0x00000000ff068220 */ /* 0x000fe20000400000 */
[----:B------:R-:W-:Y:S01]  /*0140*/  @!P0 IMAD.MOV.U32 R3, RZ, RZ, RZ ;  /* 0x000000ffff038224 */ /* 0x000fe200078e00ff */
[----:B------:R-:W-:Y:S06]  /*0150*/  @!P0 BRA `(.L_x_1) ;  /* 0x0000000400708947 */ /* 0x000fec0003800000 */
[----:B------:R-:W-:Y:S01]  /*0160*/  IMAD.SHL.U32 R3, R0, 0x100, RZ ;  /* 0x0000010000037824 */ /* 0x000fe200078e00ff */
[----:B------:R-:W0:Y:S01]  /*0170*/  LDCU.64 UR8, c[0x4][URZ] ;  /* 0x01000000ff0877ac */ /* 0x000e220008000a00 */
[----:B------:R-:W-:Y:S02]  /*0180*/  IMAD.MOV.U32 R11, RZ, RZ, RZ ;  /* 0x000000ffff0b7224 */ /* 0x000fe400078e00ff */
[----:B------:R-:W-:Y:S01]  /*0190*/  IMAD.MOV.U32 R8, RZ, RZ, RZ ;  /* 0x000000ffff087224 */ /* 0x000fe200078e00ff */
[----:B------:R-:W-:Y:S01]  /*01a0*/  LOP3.LUT R3, R3, 0x80000000, RZ, 0xfc, !PT ;  /* 0x8000000003037812 */ /* 0x000fe200078efcff */
[----:B------:R-:W-:Y:S01]  /*01b0*/  UMOV UR5, URZ ;  /* 0x000000ff00057c82 */ /* 0x000fe20008000000 */
[----:B------:R-:W-:-:S05]  /*01c0*/  UMOV UR4, URZ ;  /* 0x000000ff00047c82 */ /* 0x000fca0008000000 */
.L_x_2:
[----:B0-----:R-:W-:Y:S01]  /*01d0*/  IMAD.U32 R6, RZ, RZ, UR8 ;  /* 0x00000008ff067e24 */ /* 0x001fe2000f8e00ff */
[----:B------:R-:W-:-:S05]  /*01e0*/  MOV R7, UR9 ;  /* 0x0000000900077c02 */ /* 0x000fca0008000f00 */
[----:B------:R-:W2:Y:S01]  /*01f0*/  LDG.E.CONSTANT R4, desc[UR6][R6.64] ;  /* 0x0000000606047981 */ /* 0x000ea2000c1e9900 */
[----:B------:R-:W-:Y:S01]  /*0200*/  UIADD3 UR4, UPT, UPT, UR4, 0x1, URZ ;  /* 0x0000000104047890 */ /* 0x000fe2000fffe0ff */
[C---:B------:R-:W-:Y:S01]  /*0210*/  ISETP.EQ.AND P0, PT, R8.reuse, RZ, PT ;  /* 0x000000ff0800720c */ /* 0x040fe20003f02270 */
[----:B------:R-:W-:Y:S01]  /*0220*/  UIADD3 UR8, UP1, UPT, UR8, 0x4, URZ ;  /* 0x0000000408087890 */ /* 0x000fe2000ff3e0ff */
[C---:B------:R-:W-:Y:S01]  /*0230*/  ISETP.EQ.AND P1, PT, R8.reuse, 0x4, PT ;  /* 0x000000040800780c */ /* 0x040fe20003f22270 */
[----:B------:R-:W-:Y:S01]  /*0240*/  UISETP.NE.AND UP0, UPT, UR4, 0x6, UPT ;  /* 0x000000060400788c */ /* 0x000fe2000bf05270 */
[C---:B------:R-:W-:Y:S01]  /*0250*/  ISETP.EQ.AND P2, PT, R8.reuse, 0x8, PT ;  /* 0x000000080800780c */ /* 0x040fe20003f42270 */
[----:B------:R-:W-:Y:S01]  /*0260*/  UIADD3.X UR9, UPT, UPT, URZ, UR9, URZ, UP1, !UPT ;  /* 0x00000009ff097290 */ /* 0x000fe20008ffe4ff */
[C---:B------:R-:W-:Y:S02]  /*0270*/  ISETP.EQ.AND P3, PT, R8.reuse, 0xc, PT ;  /* 0x0000000c0800780c */ /* 0x040fe40003f62270 */
[----:B------:R-:W-:-:S02]  /*0280*/  ISETP.EQ.AND P4, PT, R8, 0x10, PT ;  /* 0x000000100800780c */ /* 0x000fc40003f82270 */
[C---:B------:R-:W-:Y:S01]  /*0290*/  ISETP.EQ.AND P5, PT, R8.reuse, 0x14, PT ;  /* 0x000000140800780c */ /* 0x040fe20003fa2270 */
[----:B------:R-:W-:Y:S02]  /*02a0*/  VIADD R8, R8, 0x4 ;  /* 0x0000000408087836 */ /* 0x000fe40000000000 */
[----:B--2---:R-:W-:-:S03]  /*02b0*/  IMAD.WIDE.U32 R4, R4, R3, RZ ;  /* 0x0000000304047225 */ /* 0x004fc600078e00ff */
[----:B------:R-:W-:-:S04]  /*02c0*/  IADD3 R4, P6, PT, R4, R11, RZ ;  /* 0x0000000b04047210 */ /* 0x000fc80007fde0ff */
[----:B------:R-:W-:Y:S01]  /*02d0*/  IADD3.X R11, PT, PT, R5, UR5, RZ, P6, !PT ;  /* 0x00000005050b7c10 */ /* 0x000fe2000b7fe4ff */
[--C-:B------:R-:W-:Y:S01]  /*02e0*/  @P0 IMAD.MOV.U32 R9, RZ, RZ, R4.reuse ;  /* 0x000000ffff090224 */ /* 0x100fe200078e0004 */
[----:B------:R-:W-:Y:S01]  /*02f0*/  @P4 MOV R14, R4 ;  /* 0x00000004000e4202 */ /* 0x000fe20000000f00 */
[--C-:B------:R-:W-:Y:S02]  /*0300*/  @P1 IMAD.MOV.U32 R10, RZ, RZ, R4.reuse ;  /* 0x000000ffff0a1224 */ /* 0x100fe400078e0004 */
[--C-:B------:R-:W-:Y:S02]  /*0310*/  @P2 IMAD.MOV.U32 R12, RZ, RZ, R4.reuse ;  /* 0x000000ffff0c2224 */ /* 0x100fe400078e0004 */
[--C-:B------:R-:W-:Y:S02]  /*0320*/  @P3 IMAD.MOV.U32 R13, RZ, RZ, R4.reuse ;  /* 0x000000ffff0d3224 */ /* 0x100fe400078e0004 */
[----:B------:R-:W-:Y:S01]  /*0330*/  @P5 IMAD.MOV.U32 R15, RZ, RZ, R4 ;  /* 0x000000ffff0f5224 */ /* 0x000fe200078e0004 */
[----:B------:R-:W-:Y:S06]  /*0340*/  BRA.U UP0, `(.L_x_2) ;  /* 0xfffffffd00a07547 */ /* 0x000fec000b83ffff */
[----:B------:R-:W-:Y:S01]  /*0350*/  SHF.R.U32.HI R3, RZ, 0x17, R0 ;  /* 0x00000017ff037819 */ /* 0x000fe20000011600 */
[----:B------:R-:W-:Y:S03]  /*0360*/  BSSY.RECONVERGENT B1, `(.L_x_3) ;  /* 0x0000029000017945 */ /* 0x000fe60003800200 */
[C---:B------:R-:W-:Y:S02]  /*0370*/  LOP3.LUT R4, R3.reuse, 0xe0, RZ, 0xc0, !PT ;  /* 0x000000e003047812 */ /* 0x040fe400078ec0ff */
[----:B------:R-:W-:-:S03]  /*0380*/  LOP3.LUT P6, RZ, R3, 0x1f, RZ, 0xc0, !PT ;  /* 0x0000001f03ff7812 */ /* 0x000fc600078cc0ff */
[----:B------:R-:W-:-:S05]  /*0390*/  VIADD R4, R4, 0xffffff80 ;  /* 0xffffff8004047836 */ /* 0x000fca0000000000 */
[----:B------:R-:W-:-:S05]  /*03a0*/  SHF.R.U32.HI R4, RZ, 0x5, R4 ;  /* 0x00000005ff047819 */ /* 0x000fca0000011604 */
[----:B------:R-:W-:-:S05]  /*03b0*/  IMAD.U32 R6, R4, -0x4, RZ ;  /* 0xfffffffc04067824 */ /* 0x000fca00078e00ff */
[C---:B------:R-:W-:Y:S02]  /*03c0*/  ISETP.EQ.AND P3, PT, R6.reuse, -0x18, PT ;  /* 0xffffffe80600780c */ /* 0x040fe40003f62270 */
[C---:B------:R-:W-:Y:S02]  /*03d0*/  ISETP.EQ.AND P4, PT, R6.reuse, -0x14, PT ;  /* 0xffffffec0600780c */ /* 0x040fe40003f82270 */
[C---:B------:R-:W-:Y:S02]  /*03e0*/  ISETP.EQ.AND P2, PT, R6.reuse, -0x10, PT ;  /* 0xfffffff00600780c */ /* 0x040fe40003f42270 */
[C---:B------:R-:W-:Y:S02]  /*03f0*/  ISETP.EQ.AND P1, PT, R6.reuse, -0xc, PT ;  /* 0xfffffff40600780c */ /* 0x040fe40003f22270 */
[C---:B------:R-:W-:Y:S02]  /*0400*/  ISETP.EQ.AND P0, PT, R6.reuse, -0x8, PT ;  /* 0xfffffff80600780c */ /* 0x040fe40003f02270 */
[----:B------:R-:W-:-:S03]  /*0410*/  ISETP.EQ.AND P5, PT, R6, RZ, PT ;  /* 0x000000ff0600720c */ /* 0x000fc60003fa2270 */
[----:B------:R-:W-:Y:S02]  /*0420*/  @P3 MOV R4, R9 ;  /* 0x0000000900043202 */ /* 0x000fe40000000f00 */
[C---:B------:R-:W-:Y:S01]  /*0430*/  ISETP.EQ.AND P3, PT, R6.reuse, -0x4, PT ;  /* 0xfffffffc0600780c */ /* 0x040fe20003f62270 */
[----:B------:R-:W-:Y:S02]  /*0440*/  @P4 IMAD.MOV.U32 R5, RZ, RZ, R9 ;  /* 0x000000ffff054224 */ /* 0x000fe400078e0009 */
[----:B------:R-:W-:Y:S01]  /*0450*/  @P4 IMAD.MOV.U32 R4, RZ, RZ, R10 ;  /* 0x000000ffff044224 */ /* 0x000fe200078e000a */
[----:B------:R-:W-:Y:S01]  /*0460*/  ISETP.EQ.AND P4, PT, R6, 0x4, PT ;  /* 0x000000040600780c */ /* 0x000fe20003f82270 */
[----:B------:R-:W-:Y:S02]  /*0470*/  @P2 IMAD.MOV.U32 R4, RZ, RZ, R12 ;  /* 0x000000ffff042224 */ /* 0x000fe400078e000c */
[----:B------:R-:W-:Y:S02]  /*0480*/  @P1 IMAD.MOV.U32 R4, RZ, RZ, R13 ;  /* 0x000000ffff041224 */ /* 0x000fe400078e000d */
[----:B------:R-:W-:-:S02]  /*0490*/  @P0 IMAD.MOV.U32 R4, RZ, RZ, R14 ;  /* 0x000000ffff040224 */ /* 0x000fc400078e000e */
[----:B------:R-:W-:Y:S01]  /*04a0*/  @P2 IMAD.MOV.U32 R5, RZ, RZ, R10 ;  /* 0x000000ffff052224 */ /* 0x000fe200078e000a */
[----:B------:R-:W-:Y:S01]  /*04b0*/  @P1 MOV R5, R12 ;  /* 0x0000000c00051202 */ /* 0x000fe20000000f00 */
[----:B------:R-:W-:Y:S01]  /*04c0*/  @P0 IMAD.MOV.U32 R5, RZ, RZ, R13 ;  /* 0x000000ffff050224 */ /* 0x000fe200078e000d */
[----:B------:R-:W-:Y:S01]  /*04d0*/  @P3 MOV R4, R15 ;  /* 0x0000000f00043202 */ /* 0x000fe20000000f00 */
[----:B------:R-:W-:Y:S02]  /*04e0*/  @P5 IMAD.MOV.U32 R4, RZ, RZ, R11 ;  /* 0x000000ffff045224 */ /* 0x000fe400078e000b */
[----:B------:R-:W-:Y:S02]  /*04f0*/  @P3 IMAD.MOV.U32 R5, RZ, RZ, R14 ;  /* 0x000000ffff053224 */ /* 0x000fe400078e000e */
[----:B------:R-:W-:Y:S02]  /*0500*/  @P5 IMAD.MOV.U32 R5, RZ, RZ, R15 ;  /* 0x000000ffff055224 */ /* 0x000fe400078e000f */
[----:B------:R-:W-:-:S02]  /*0510*/  @P4 IMAD.MOV.U32 R5, RZ, RZ, R11 ;  /* 0x000000ffff054224 */ /* 0x000fc400078e000b */
[----:B------:R-:W-:Y:S01]  /*0520*/  IMAD.MOV.U32 R8, RZ, RZ, R4 ;  /* 0x000000ffff087224 */ /* 0x000fe200078e0004 */
[----:B------:R-:W-:Y:S06]  /*0530*/  @!P6 BRA `(.L_x_4) ;  /* 0x00000000002ce947 */ /* 0x000fec0003800000 */
[----:B------:R-:W-:Y:S01]  /*0540*/  @P2 MOV R4, R9 ;  /* 0x0000000900042202 */ /* 0x000fe20000000f00 */
[----:B------:R-:W-:Y:S01]  /*0550*/  @P1 IMAD.MOV.U32 R4, RZ, RZ, R10 ;  /* 0x000000ffff041224 */ /* 0x000fe200078e000a */
[----:B------:R-:W-:Y:S01]  /*0560*/  LOP3.LUT R3, R3, 0x1f, RZ, 0xc0, !PT ;  /* 0x0000001f03037812 */ /* 0x000fe200078ec0ff */
[----:B------:R-:W-:Y:S01]  /*0570*/  @P0 IMAD.MOV.U32 R4, RZ, RZ, R12 ;  /* 0x000000ffff040224 */ /* 0x000fe200078e000c */
[----:B------:R-:W-:Y:S01]  /*0580*/  ISETP.EQ.AND P0, PT, R6, 0x8, PT ;  /* 0x000000080600780c */ /* 0x000fe20003f02270 */
[----:B------:R-:W-:Y:S01]  /*0590*/  @P3 IMAD.MOV.U32 R4, RZ, RZ, R13 ;  /* 0x000000ffff043224 */ /* 0x000fe200078e000d */
[----:B------:R-:W-:Y:S01]  /*05a0*/  SHF.L.W.U32.HI R8, R5, R3, R8 ;  /* 0x0000000305087219 */ /* 0x000fe20000010e08 */
[----:B------:R-:W-:Y:S01]  /*05b0*/  @P5 IMAD.MOV.U32 R4, RZ, RZ, R14 ;  /* 0x000000ffff045224 */ /* 0x000fe200078e000e */
[----:B------:R-:W-:-:S09]  /*05c0*/  @P4 MOV R4, R15 ;  /* 0x0000000f00044202 */ /* 0x000fd20000000f00 */
[----:B------:R-:W-:-:S05]  /*05d0*/  @P0 IMAD.MOV.U32 R4, RZ, RZ, R11 ;  /* 0x000000ffff040224 */ /* 0x000fca00078e000b */
[----:B------:R-:W-:-:S07]  /*05e0*/  SHF.L.W.U32.HI R5, R4, R3, R5 ;  /* 0x0000000304057219 */ /* 0x000fce0000010e05 */
.L_x_4:
[----:B------:R-:W-:Y:S05]  /*05f0*/  BSYNC.RECONVERGENT B1 ;  /* 0x0000000000017941 */ /* 0x000fea0003800200 */
.L_x_3:
[C---:B------:R-:W-:Y:S01]  /*0600*/  SHF.L.W.U32.HI R9, R5.reuse, 0x2, R8 ;  /* 0x0000000205097819 */ /* 0x040fe20000010e08 */
[----:B------:R-:W-:Y:S01]  /*0610*/  IMAD.SHL.U32 R5, R5, 0x4, RZ ;  /* 0x0000000405057824 */ /* 0x000fe200078e00ff */
[----:B------:R-:W-:Y:S01]  /*0620*/  UMOV UR4, 0x54442d19 ;  /* 0x54442d1900047882 */ /* 0x000fe20000000000 */
[----:B------:R-:W-:Y:S01]  /*0630*/  UMOV UR5, 0x3bf921fb ;  /* 0x3bf921fb00057882 */ /* 0x000fe20000000000 */
[----:B------:R-:W-:Y:S02]  /*0640*/  SHF.R.S32.HI R4, RZ, 0x1f, R9 ;  /* 0x0000001fff047819 */ /* 0x000fe40000011409 */
[----:B------:R-:W-:Y:S02]  /*0650*/  ISETP.GE.AND P0, PT, R0, RZ, PT ;  /* 0x000000ff0000720c */ /* 0x000fe40003f06270 */
[C---:B------:R-:W-:Y:S02]  /*0660*/  LOP3.LUT R6, R4.reuse, R5, RZ, 0x3c, !PT ;  /* 0x0000000504067212 */ /* 0x040fe400078e3cff */
[----:B------:R-:W-:-:S02]  /*0670*/  LOP3.LUT R7, R4, R9, RZ, 0x3c, !PT ;  /* 0x0000000904077212 */ /* 0x000fc400078e3cff */
[----:B------:R-:W-:Y:S02]  /*0680*/  SHF.R.U32.HI R3, RZ, 0x1e, R8 ;  /* 0x0000001eff037819 */ /* 0x000fe40000011608 */
[----:B------:R-:W0:Y:S01]  /*0690*/  I2F.F64.S64 R4, R6 ;  /* 0x0000000600047312 */ /* 0x000e220000301c00 */
[C---:B------:R-:W-:Y:S02]  /*06a0*/  LOP3.LUT R0, R9.reuse, R0, RZ, 0x3c, !PT ;  /* 0x0000000009007212 */ /* 0x040fe400078e3cff */
[----:B------:R-:W-:Y:S02]  /*06b0*/  LEA.HI R3, R9, R3, RZ, 0x1 ;  /* 0x0000000309037211 */ /* 0x000fe400078f08ff */
[----:B------:R-:W-:-:S03]  /*06c0*/  ISETP.GE.AND P1, PT, R0, RZ, PT ;  /* 0x000000ff0000720c */ /* 0x000fc60003f26270 */
[----:B------:R-:W-:-:S04]  /*06d0*/  IMAD.MOV R0, RZ, RZ, -R3 ;  /* 0x000000ffff007224 */ /* 0x000fc800078e0a03 */
[----:B------:R-:W-:Y:S01]  /*06e0*/  @!P0 IMAD.MOV.U32 R3, RZ, RZ, R0 ;  /* 0x000000ffff038224 */ /* 0x000fe200078e0000 */
[----:B0-----:R-:W-:-:S10]  /*06f0*/  DMUL R4, R4, UR4 ;  /* 0x0000000404047c28 */ /* 0x001fd40008000000 */
[----:B------:R-:W0:Y:S02]  /*0700*/  F2F.F32.F64 R4, R4 ;  /* 0x0000000400047310 */ /* 0x000e240000301000 */
[----:B0-----:R-:W-:-:S07]  /*0710*/  FSEL R6, -R4, R4, !P1 ;  /* 0x0000000404067208 */ /* 0x001fce0004800100 */
.L_x_1:
[----:B------:R-:W-:Y:S05]  /*0720*/  BSYNC.RECONVERGENT B0 ;  /* 0x0000000000007941 */ /* 0x000fea0003800200 */
.L_x_0:
[----:B------:R-:W-:Y:S01]  /*0730*/  MOV R0, 0x37cbac00 ;  /* 0x37cbac0000007802 */ /* 0x000fe20000000f00 */
[----:B------:R-:W-:Y:S01]  /*0740*/  FMUL R7, R6, R6 ;  /* 0x0000000606077220 */ /* 0x000fe20000400000 */
[----:B------:R-:W-:Y:S01]  /*0750*/  LOP3.LUT R8, R3, 0x1, RZ, 0xc0, !PT ;  /* 0x0000000103087812 */ /* 0x000fe200078ec0ff */
[----:B------:R-:W0:Y:S01]  /*0760*/  LDC.64 R4, c[0x0][0x388] ;  /* 0x0000e200ff047b82 */ /* 0x000e220000000a00 */
[----:B------:R-:W-:Y:S02]  /*0770*/  IMAD.MOV.U32 R9, RZ, RZ, 0x3effffff ;  /* 0x3effffffff097424 */ /* 0x000fe400078e00ff */
[----:B------:R-:W-:Y:S01]  /*0780*/  FFMA R0, R7, R0, -0.0013887860113754868507 ;  /* 0xbab607ed07007423 */ /* 0x000fe20000000000 */
[----:B------:R-:W-:Y:S01]  /*0790*/  ISETP.NE.U32.AND P0, PT, R8, 0x1, PT ;  /* 0x000000010800780c */ /* 0x000fe20003f05070 */
[----:B------:R-:W-:Y:S01]  /*07a0*/  IMAD.MOV.U32 R8, RZ, RZ, 0x3d2aaabb ;  /* 0x3d2aaabbff087424 */ /* 0x000fe200078e00ff */
[----:B------:R-:W-:Y:S02]  /*07b0*/  LOP3.LUT P1, RZ, R3, 0x2, RZ, 0xc0, !PT ;  /* 0x0000000203ff7812 */ /* 0x000fe4000782c0ff */
[----:B------:R-:W-:-:S02]  /*07c0*/  FSEL R0, R0, -0.00019574658654164522886, !P0 ;  /* 0xb94d415300007808 */ /* 0x000fc40004000000 */
[----:B------:R-:W-:Y:S02]  /*07d0*/  FSEL R8, R8, 0.0083327032625675201416, !P0 ;  /* 0x3c0885e408087808 */ /* 0x000fe40004000000 */
[----:B------:R-:W-:-:S03]  /*07e0*/  FSEL R3, -R9, -0.16666662693023681641, !P0 ;  /* 0xbe2aaaa809037808 */ /* 0x000fc60004000100 */
[----:B------:R-:W-:Y:S01]  /*07f0*/  FFMA R8, R7, R0, R8 ;  /* 0x0000000007087223 */ /* 0x000fe20000000008 */
[----:B------:R-:W-:-:S03]  /*0800*/  FSEL R0, R6, 1, P0 ;  /* 0x3f80000006007808 */ /* 0x000fc60000000000 */
[C---:B------:R-:W-:Y:S02]  /*0810*/  FFMA R3, R7.reuse, R8, R3 ;  /* 0x0000000807037223 */ /* 0x040fe40000000003 */
[----:B------:R-:W-:-:S04]  /*0820*/  FFMA R7, R7, R0, RZ ;  /* 0x0000000007077223 */ /* 0x000fc800000000ff */
[----:B------:R-:W-:Y:S01]  /*0830*/  FFMA R3, R7, R3, R0 ;  /* 0x0000000307037223 */ /* 0x000fe20000000000 */
[----:B0-----:R-:W-:-:S04]  /*0840*/  IMAD.WIDE R4, R2, 0x4, R4 ;  /* 0x0000000402047825 */ /* 0x001fc800078e0204 */
[----:B------:R-:W-:-:S05]  /*0850*/  @P1 FADD R3, RZ, -R3 ;  /* 0x80000003ff031221 */ /* 0x000fca0000000000 */
[----:B------:R-:W-:Y:S01]  /*0860*/  STG.E desc[UR6][R4.64], R3 ;  /* 0x0000000304007986 */ /* 0x000fe2000c101906 */
[----:B------:R-:W-:Y:S05]  /*0870*/  EXIT ;  /* 0x000000000000794d */ /* 0x000fea0003800000 */
.L_x_5:
[----:B------:R-:W-:-:S00]  /*0880*/  BRA `(.L_x_5) ;  /* 0xfffffffc00fc7947 */ /* 0x000fc0000383ffff */
[----:B------:R-:W-:-:S00]  /*0890*/  NOP ;  /* 0x0000000000007918 */ /* 0x000fc00000000000 */
        /* <DEDUP_REMOVED lines=14> */
.L_x_6:


//--------------------- .nv.global.init           --------------------------
	.section	.nv.global.init,"aw",@progbits
	.align	4
.nv.global.init:
	.type		__cudart_i2opi_f,@object
	.size		__cudart_i2opi_f,(.L_0 - __cudart_i2opi_f)
__cudart_i2opi_f:
        /*0000*/ 	.byte	0x41, 0x90, 0x43, 0x3c, 0x99, 0x95, 0x62, 0xdb, 0xc0, 0xdd, 0x34, 0xf5, 0xd1, 0x57, 0x27, 0xfc
        /*0010*/ 	.byte	0x29, 0x15, 0x44, 0x4e, 0x6e, 0x83, 0xf9, 0xa2
.L_0:


//--------------------- .nv.shared.reserved.0     --------------------------
	.section	.nv.shared.reserved.0,"aw",@nobits
	.weak		__nv_reservedSMEM_offset_0_alias
	.size		__nv_reservedSMEM_offset_0_alias, 0, 64
	.other		__nv_reservedSMEM_offset_0_alias,@"STO_CUDA_RESERVED_SHARED STV_DEFAULT"
__nv_reservedSMEM_offset_0_alias:
	.zero		0
	.zero		64


//--------------------- .nv.constant0._Z7sinefunPfS_ --------------------------
	.section	.nv.constant0._Z7sinefunPfS_,"a",@progbits
	.sectionflags	@""
	.align	4
.nv.constant0._Z7sinefunPfS_:
	.zero		912


//--------------------- SYMBOLS --------------------------

	.type		.nv.reservedSmem.offset0,@object
	.size		.nv.reservedSmem.offset0,0x4
